//
// Generated by NVIDIA NVVM Compiler
//
// Compiler Build ID: CL-36424714
// Cuda compilation tools, release 13.0, V13.0.88
// Based on NVVM 20.0.0
//

.version 9.0
.target sm_100
.address_size 64

	// .globl	_Z12sumReductionPiS_i
.extern .shared .align 16 .b8 sdata[];

.visible .entry _Z12sumReductionPiS_i(
	.param .u64 .ptr .align 1 _Z12sumReductionPiS_i_param_0,
	.param .u64 .ptr .align 1 _Z12sumReductionPiS_i_param_1,
	.param .u32 _Z12sumReductionPiS_i_param_2
)
{
	.reg .pred 	%p<24>;
	.reg .b32 	%r<87>;
	.reg .b64 	%rd<23>;

	ld.param.u64 	%rd3, [_Z12sumReductionPiS_i_param_0];
	ld.param.u64 	%rd2, [_Z12sumReductionPiS_i_param_1];
	ld.param.u32 	%r37, [_Z12sumReductionPiS_i_param_2];
	cvta.to.global.u64 	%rd1, %rd3;
	mov.u32 	%r1, %tid.x;
	mov.u32 	%r2, %ctaid.x;
	mov.u32 	%r3, %ntid.x;
	shl.b32 	%r4, %r3, 3;
	mad.lo.s32 	%r76, %r4, %r2, %r1;
	setp.ge.u32 	%p1, %r76, %r37;
	mov.b32 	%r79, 0;
	@%p1 bra 	$L__BB0_17;
	mov.u32 	%r40, %nctaid.x;
	mul.lo.s32 	%r6, %r4, %r40;
	mov.b32 	%r79, 0;
$L__BB0_2:
	mul.wide.u32 	%rd4, %r76, 4;
	add.s64 	%rd5, %rd1, %rd4;
	ld.global.u32 	%r41, [%rd5];
	add.s32 	%r79, %r41, %r79;
	add.s32 	%r10, %r76, %r3;
	setp.ge.u32 	%p2, %r10, %r37;
	@%p2 bra 	$L__BB0_4;
	mul.wide.u32 	%rd6, %r10, 4;
	add.s64 	%rd7, %rd1, %rd6;
	ld.global.u32 	%r42, [%rd7];
	add.s32 	%r79, %r42, %r79;
$L__BB0_4:
	add.s32 	%r13, %r10, %r3;
	setp.ge.u32 	%p3, %r13, %r37;
	@%p3 bra 	$L__BB0_6;
	mul.wide.u32 	%rd8, %r13, 4;
	add.s64 	%rd9, %rd1, %rd8;
	ld.global.u32 	%r43, [%rd9];
	add.s32 	%r79, %r43, %r79;
$L__BB0_6:
	add.s32 	%r16, %r13, %r3;
	setp.ge.u32 	%p4, %r16, %r37;
	@%p4 bra 	$L__BB0_8;
	mul.wide.u32 	%rd10, %r16, 4;
	add.s64 	%rd11, %rd1, %rd10;
	ld.global.u32 	%r44, [%rd11];
	add.s32 	%r79, %r44, %r79;
$L__BB0_8:
	add.s32 	%r19, %r16, %r3;
	setp.ge.u32 	%p5, %r19, %r37;
	@%p5 bra 	$L__BB0_10;
	mul.wide.u32 	%rd12, %r19, 4;
	add.s64 	%rd13, %rd1, %rd12;
	ld.global.u32 	%r45, [%rd13];
	add.s32 	%r79, %r45, %r79;
$L__BB0_10:
	add.s32 	%r22, %r19, %r3;
	setp.ge.u32 	%p6, %r22, %r37;
	@%p6 bra 	$L__BB0_12;
	mul.wide.u32 	%rd14, %r22, 4;
	add.s64 	%rd15, %rd1, %rd14;
	ld.global.u32 	%r46, [%rd15];
	add.s32 	%r79, %r46, %r79;
$L__BB0_12:
	add.s32 	%r25, %r22, %r3;
	setp.ge.u32 	%p7, %r25, %r37;
	@%p7 bra 	$L__BB0_14;
	mul.wide.u32 	%rd16, %r25, 4;
	add.s64 	%rd17, %rd1, %rd16;
	ld.global.u32 	%r47, [%rd17];
	add.s32 	%r79, %r47, %r79;
$L__BB0_14:
	add.s32 	%r28, %r25, %r3;
	setp.ge.u32 	%p8, %r28, %r37;
	@%p8 bra 	$L__BB0_16;
	mul.wide.u32 	%rd18, %r28, 4;
	add.s64 	%rd19, %rd1, %rd18;
	ld.global.u32 	%r48, [%rd19];
	add.s32 	%r79, %r48, %r79;
$L__BB0_16:
	add.s32 	%r76, %r76, %r6;
	setp.lt.u32 	%p9, %r76, %r37;
	@%p9 bra 	$L__BB0_2;
$L__BB0_17:
	shfl.sync.down.b32	%r49|%p10, %r79, 16, 31, -1;
	add.s32 	%r50, %r49, %r79;
	shfl.sync.down.b32	%r51|%p11, %r50, 8, 31, -1;
	add.s32 	%r52, %r50, %r51;
	shfl.sync.down.b32	%r53|%p12, %r52, 4, 31, -1;
	add.s32 	%r54, %r52, %r53;
	shfl.sync.down.b32	%r55|%p13, %r54, 2, 31, -1;
	add.s32 	%r56, %r54, %r55;
	shfl.sync.down.b32	%r57|%p14, %r56, 1, 31, -1;
	add.s32 	%r33, %r56, %r57;
	and.b32  	%r58, %r1, 31;
	setp.ne.s32 	%p15, %r58, 0;
	@%p15 bra 	$L__BB0_19;
	shr.u32 	%r59, %r1, 3;
	mov.u32 	%r60, sdata;
	add.s32 	%r61, %r60, %r59;
	st.shared.u32 	[%r61], %r33;
$L__BB0_19:
	bar.sync 	0;
	setp.gt.u32 	%p16, %r1, 31;
	@%p16 bra 	$L__BB0_24;
	shr.u32 	%r63, %r3, 5;
	setp.ge.u32 	%p17, %r1, %r63;
	mov.b32 	%r86, 0;
	@%p17 bra 	$L__BB0_22;
	shl.b32 	%r64, %r1, 2;
	mov.u32 	%r65, sdata;
	add.s32 	%r66, %r65, %r64;
	ld.shared.u32 	%r86, [%r66];
$L__BB0_22:
	shfl.sync.down.b32	%r67|%p18, %r86, 16, 31, -1;
	add.s32 	%r68, %r67, %r86;
	shfl.sync.down.b32	%r69|%p19, %r68, 8, 31, -1;
	add.s32 	%r70, %r68, %r69;
	shfl.sync.down.b32	%r71|%p20, %r70, 4, 31, -1;
	add.s32 	%r72, %r70, %r71;
	shfl.sync.down.b32	%r73|%p21, %r72, 2, 31, -1;
	add.s32 	%r74, %r72, %r73;
	shfl.sync.down.b32	%r75|%p22, %r74, 1, 31, -1;
	add.s32 	%r36, %r74, %r75;
	setp.ne.s32 	%p23, %r1, 0;
	@%p23 bra 	$L__BB0_24;
	cvta.to.global.u64 	%rd20, %rd2;
	mul.wide.u32 	%rd21, %r2, 4;
	add.s64 	%rd22, %rd20, %rd21;
	st.global.u32 	[%rd22], %r36;
$L__BB0_24:
	ret;

}


// ===== COMPILED SASS (sm_100) =====

	.target	sm_100

	.elftype	@"ET_EXEC"


//--------------------- .note.nv.tkinfo           --------------------------
	.section	.note.nv.tkinfo,"",@"SHT_NOTE"
	.sectionflags	@"SHF_NOTE_NV_TKINFO"
	.tkinfo
        /*0018*/ 	.word	0x00000002
        /*0030*/ 	.string	""
        /*0030*/ 	.string	"ptxas"
        /*0030*/ 	.string	"Cuda compilation tools, release 13.0, V13.0.88"
        /*0030*/ 	.string	"Build cuda_13.0.r13.0/compiler.36424714_0"
        /*0030*/ 	.string	"-arch sm_100 -m 64 "



//--------------------- .note.nv.cuinfo           --------------------------
	.section	.note.nv.cuinfo,"",@"SHT_NOTE"
	.sectionflags	@"SHF_NOTE_NV_CUINFO"
        /*0018*/ 	.short	0x0002
        /*001a*/ 	.short	0x0064
        /*001c*/ 	.short	0x0082
	.zero		2


//--------------------- .nv.info                  --------------------------
	.section	.nv.info,"",@"SHT_CUDA_INFO"
	.align	4


	//----- nvinfo : EIATTR_REGCOUNT
	.align		4
        /*0000*/ 	.byte	0x04, 0x2f
        /*0002*/ 	.short	(.L_1 - .L_0)
	.align		4
.L_0:
        /*0004*/ 	.word	index@(_Z12sumReductionPiS_i)
        /*0008*/ 	.word	0x0000001e


	//----- nvinfo : EIATTR_FRAME_SIZE
	.align		4
.L_1:
        /*000c*/ 	.byte	0x04, 0x11
        /*000e*/ 	.short	(.L_3 - .L_2)
	.align		4
.L_2:
        /*0010*/ 	.word	index@(_Z12sumReductionPiS_i)
        /*0014*/ 	.word	0x00000000


	//----- nvinfo : EIATTR_MIN_STACK_SIZE
	.align		4
.L_3:
        /*0018*/ 	.byte	0x04, 0x12
        /*001a*/ 	.short	(.L_5 - .L_4)
	.align		4
.L_4:
        /*001c*/ 	.word	index@(_Z12sumReductionPiS_i)
        /*0020*/ 	.word	0x00000000
.L_5:


//--------------------- .nv.compat                --------------------------
	.section	.nv.compat,"",@"SHT_CUDA_COMPAT_INFO"
	.align	4
        /*0000*/ 	.byte	0x02, 0x09, 0x00, 0x00, 0x02, 0x02, 0x01, 0x00, 0x02, 0x05, 0x05, 0x00, 0x03, 0x07, 0x01, 0x01
        /*0010*/ 	.byte	0x02, 0x03, 0x00, 0x00, 0x02, 0x06, 0x01, 0x00, 0x04, 0x0b, 0x08, 0x00, 0x09, 0x00, 0x00, 0x00
        /*0020*/ 	.byte	0x00, 0x00, 0x00, 0x00


//--------------------- .nv.info._Z12sumReductionPiS_i --------------------------
	.section	.nv.info._Z12sumReductionPiS_i,"",@"SHT_CUDA_INFO"
	.sectionflags	@""
	.align	4


	//----- nvinfo : EIATTR_CUDA_API_VERSION
	.align		4
        /*0000*/ 	.byte	0x04, 0x37
        /*0002*/ 	.short	(.L_7 - .L_6)
.L_6:
        /*0004*/ 	.word	0x00000082


	//----- nvinfo : EIATTR_KPARAM_INFO
	.align		4
.L_7:
        /*0008*/ 	.byte	0x04, 0x17
        /*000a*/ 	.short	(.L_9 - .L_8)
.L_8:
        /*000c*/ 	.word	0x00000000
        /*0010*/ 	.short	0x0002
        /*0012*/ 	.short	0x0010
        /*0014*/ 	.byte	0x00, 0xf0, 0x11, 0x00


	//----- nvinfo : EIATTR_KPARAM_INFO
	.align		4
.L_9:
        /*0018*/ 	.byte	0x04, 0x17
        /*001a*/ 	.short	(.L_11 - .L_10)
.L_10:
        /*001c*/ 	.word	0x00000000
        /*0020*/ 	.short	0x0001
        /*0022*/ 	.short	0x0008
        /*0024*/ 	.byte	0x00, 0xf5, 0x21, 0x00


	//----- nvinfo : EIATTR_KPARAM_INFO
	.align		4
.L_11:
        /*0028*/ 	.byte	0x04, 0x17
        /*002a*/ 	.short	(.L_13 - .L_12)
.L_12:
        /*002c*/ 	.word	0x00000000
        /*0030*/ 	.short	0x0000
        /*0032*/ 	.short	0x0000
        /*0034*/ 	.byte	0x00, 0xf5, 0x21, 0x00


	//----- nvinfo : EIATTR_SPARSE_MMA_MASK
	.align		4
.L_13:
        /*0038*/ 	.byte	0x03, 0x50
        /*003a*/ 	.short	0x0000


	//----- nvinfo : EIATTR_MAXREG_COUNT
	.align		4
        /*003c*/ 	.byte	0x03, 0x1b
        /*003e*/ 	.short	0x00ff


	//----- nvinfo : EIATTR_NUM_BARRIERS
	.align		4
        /*0040*/ 	.byte	0x02, 0x4c
        /*0042*/ 	.byte	0x01
	.zero		1


	//----- nvinfo : EIATTR_MERCURY_ISA_VERSION
	.align		4
        /*0044*/ 	.byte	0x03, 0x5f
        /*0046*/ 	.short	0x0101


	//----- nvinfo : EIATTR_COOP_GROUP_MASK_REGIDS
	.align		4
        /*0048*/ 	.byte	0x04, 0x29
        /*004a*/ 	.short	(.L_15 - .L_14)


	//   ....[0]....
.L_14:
        /*004c*/ 	.word	0xffffffff


	//   ....[1]....
        /*0050*/ 	.word	0xffffffff


	//   ....[2]....
        /*0054*/ 	.word	0xffffffff


	//   ....[3]....
        /*0058*/ 	.word	0xffffffff


	//   ....[4]....
        /*005c*/ 	.word	0xffffffff


	//   ....[5]....
        /*0060*/ 	.word	0xffffffff


	//   ....[6]....
        /*0064*/ 	.word	0xffffffff


	//   ....[7]....
        /*0068*/ 	.word	0xffffffff


	//   ....[8]....
        /*006c*/ 	.word	0xffffffff


	//   ....[9]....
        /*0070*/ 	.word	0xffffffff


	//----- nvinfo : EIATTR_COOP_GROUP_INSTR_OFFSETS
	.align		4
.L_15:
        /*0074*/ 	.byte	0x04, 0x28
        /*0076*/ 	.short	(.L_17 - .L_16)


	//   ....[0]....
.L_16:
        /*0078*/ 	.word	0x000003b0


	//   ....[1]....
        /*007c*/ 	.word	0x00000410


	//   ....[2]....
        /*0080*/ 	.word	0x00000450


	//   ....[3]....
        /*0084*/ 	.word	0x00000470


	//   ....[4]....
        /*0088*/ 	.word	0x00000490


	//   ....[5]....
        /*008c*/ 	.word	0x00000570


	//   ....[6]....
        /*0090*/ 	.word	0x00000590


	//   ....[7]....
        /*0094*/ 	.word	0x000005b0


	//   ....[8]....
        /*0098*/ 	.word	0x000005d0


	//   ....[9]....
        /*009c*/ 	.word	0x000005f0


	//----- nvinfo : EIATTR_VRC_CTA_INIT_COUNT
	.align		4
.L_17:
        /*00a0*/ 	.byte	0x02, 0x4a
	.zero		1
	.zero		1


	//----- nvinfo : EIATTR_EXIT_INSTR_OFFSETS
	.align		4
        /*00a4*/ 	.byte	0x04, 0x1c
        /*00a6*/ 	.short	(.L_19 - .L_18)


	//   ....[0]....
.L_18:
        /*00a8*/ 	.word	0x000004d0


	//   ....[1]....
        /*00ac*/ 	.word	0x00000600


	//   ....[2]....
        /*00b0*/ 	.word	0x00000650


	//----- nvinfo : EIATTR_CRS_STACK_SIZE
	.align		4
.L_19:
        /*00b4*/ 	.byte	0x04, 0x1e
        /*00b6*/ 	.short	(.L_21 - .L_20)
.L_20:
        /*00b8*/ 	.word	0x00000000


	//----- nvinfo : EIATTR_CBANK_PARAM_SIZE
	.align		4
.L_21:
        /*00bc*/ 	.byte	0x03, 0x19
        /*00be*/ 	.short	0x0014


	//----- nvinfo : EIATTR_PARAM_CBANK
	.align		4
        /*00c0*/ 	.byte	0x04, 0x0a
        /*00c2*/ 	.short	(.L_23 - .L_22)
	.align		4
.L_22:
        /*00c4*/ 	.word	index@(.nv.constant0._Z12sumReductionPiS_i)
        /*00c8*/ 	.short	0x0380
        /*00ca*/ 	.short	0x0014


	//----- nvinfo : EIATTR_SW_WAR
	.align		4
.L_23:
        /*00cc*/ 	.byte	0x04, 0x36
        /*00ce*/ 	.short	(.L_25 - .L_24)
.L_24:
        /*00d0*/ 	.word	0x00000008
.L_25:


//--------------------- .nv.callgraph             --------------------------
	.section	.nv.callgraph,"",@"SHT_CUDA_CALLGRAPH"
	.align	4
	.sectionentsize	8
	.align		4
        /*0000*/ 	.word	0x00000000
	.align		4
        /*0004*/ 	.word	0xffffffff
	.align		4
        /*0008*/ 	.word	0x00000000
	.align		4
        /*000c*/ 	.word	0xfffffffe
	.align		4
        /*0010*/ 	.word	0x00000000
	.align		4
        /*0014*/ 	.word	0xfffffffd
	.align		4
        /*0018*/ 	.word	0x00000000
	.align		4
        /*001c*/ 	.word	0xfffffffc


//--------------------- .text._Z12sumReductionPiS_i --------------------------
	.section	.text._Z12sumReductionPiS_i,"ax",@progbits
	.align	128
        .global         _Z12sumReductionPiS_i
        .type           _Z12sumReductionPiS_i,@function
        .size           _Z12sumReductionPiS_i,(.L_x_4 - _Z12sumReductionPiS_i)
        .other          _Z12sumReductionPiS_i,@"STO_CUDA_ENTRY STV_DEFAULT"
_Z12sumReductionPiS_i:
.text._Z12sumReductionPiS_i:
[----:B------:R-:W-:Y:S01]  /*0000*/  LDC R1, c[0x0][0x37c] ;  /* 0x0000df00ff017b82 */ /* 0x000fe20000000800 */
[----:B------:R-:W0:Y:S01]  /*0010*/  S2R R5, SR_TID.X ;  /* 0x0000000000057919 */ /* 0x000e220000002100 */
[----:B------:R-:W1:Y:S01]  /*0020*/  LDCU UR5, c[0x0][0x360] ;  /* 0x00006c00ff0577ac */ /* 0x000e620008000800 */
[----:B------:R-:W-:Y:S01]  /*0030*/  BSSY.RECONVERGENT B0, `(.L_x_0) ;  /* 0x0000037000007945 */ /* 0x000fe20003800200 */
[----:B------:R-:W-:Y:S01]  /*0040*/  IMAD.MOV.U32 R4, RZ, RZ, RZ ;  /* 0x000000ffff047224 */ /* 0x000fe200078e00ff */
[----:B------:R-:W0:Y:S01]  /*0050*/  S2R R0, SR_CTAID.X ;  /* 0x0000000000007919 */ /* 0x000e220000002500 */
[----:B------:R-:W2:Y:S01]  /*0060*/  LDCU UR6, c[0x0][0x390] ;  /* 0x00007200ff0677ac */ /* 0x000ea20008000800 */
[----:B------:R-:W3:Y:S01]  /*0070*/  LDCU UR8, c[0x0][0x390] ;  /* 0x00007200ff0877ac */ /* 0x000ee20008000800 */
[----:B-1----:R-:W-:-:S06]  /*0080*/  USHF.L.U32 UR4, UR5, 0x3, URZ ;  /* 0x0000000305047899 */ /* 0x002fcc00080006ff */
[----:B0-----:R-:W-:-:S05]  /*0090*/  IMAD R9, R0, UR4, R5 ;  /* 0x0000000400097c24 */ /* 0x001fca000f8e0205 */
[----:B--2---:R-:W-:Y:S01]  /*00a0*/  ISETP.GE.U32.AND P0, PT, R9, UR6, PT ;  /* 0x0000000609007c0c */ /* 0x004fe2000bf06070 */
[----:B------:R-:W0:-:S12]  /*00b0*/  LDCU.64 UR6, c[0x0][0x358] ;  /* 0x00006b00ff0677ac */ /* 0x000e180008000a00 */
[----:B---3--:R-:W-:Y:S05]  /*00c0*/  @P0 BRA `(.L_x_1) ;  /* 0x0000000000b40947 */ /* 0x008fea0003800000 */
[----:B------:R-:W1:Y:S01]  /*00d0*/  LDC R8, c[0x0][0x370] ;  /* 0x0000dc00ff087b82 */ /* 0x000e620000000800 */
[----:B------:R-:W-:-:S07]  /*00e0*/  IMAD.MOV.U32 R4, RZ, RZ, RZ ;  /* 0x000000ffff047224 */ /* 0x000fce00078e00ff */
[----:B------:R-:W2:Y:S01]  /*00f0*/  LDC.64 R2, c[0x0][0x380] ;  /* 0x0000e000ff027b82 */ /* 0x000ea20000000a00 */
[----:B-1----:R-:W-:-:S07]  /*0100*/  IMAD R8, R8, UR4, RZ ;  /* 0x0000000408087c24 */ /* 0x002fce000f8e02ff */
.L_x_2:
[C---:B------:R-:W-:Y:S01]  /*0110*/  IADD3 R11, PT, PT, R9.reuse, UR5, RZ ;  /* 0x00000005090b7c10 */ /* 0x040fe2000fffe0ff */
[----:B--2---:R-:W-:-:S03]  /*0120*/  IMAD.WIDE.U32 R6, R9, 0x4, R2 ;  /* 0x0000000409067825 */ /* 0x004fc600078e0002 */
[C---:B------:R-:W-:Y:S01]  /*0130*/  ISETP.GE.U32.AND P2, PT, R11.reuse, UR8, PT ;  /* 0x000000080b007c0c */ /* 0x040fe2000bf46070 */
[----:B------:R-:W-:Y:S01]  /*0140*/  VIADD R17, R11, UR5 ;  /* 0x000000050b117c36 */ /* 0x000fe20008000000 */
[----:B0-----:R0:W2:Y:S03]  /*0150*/  LDG.E R13, desc[UR6][R6.64] ;  /* 0x00000006060d7981 */ /* 0x0010a6000c1e1900 */
[C---:B------:R-:W-:Y:S01]  /*0160*/  VIADD R19, R17.reuse, UR5 ;  /* 0x0000000511137c36 */ /* 0x040fe20008000000 */
[----:B------:R-:W-:-:S04]  /*0170*/  ISETP.GE.U32.AND P3, PT, R17, UR8, PT ;  /* 0x0000000811007c0c */ /* 0x000fc8000bf66070 */
[C---:B------:R-:W-:Y:S02]  /*0180*/  IADD3 R21, PT, PT, R19.reuse, UR5, RZ ;  /* 0x0000000513157c10 */ /* 0x040fe4000fffe0ff */
[----:B------:R-:W-:Y:S01]  /*0190*/  ISETP.GE.U32.AND P4, PT, R19, UR8, PT ;  /* 0x0000000813007c0c */ /* 0x000fe2000bf86070 */
[----:B------:R-:W-:Y:S01]  /*01a0*/  @!P2 IMAD.WIDE.U32 R10, R11, 0x4, R2 ;  /* 0x000000040b0aa825 */ /* 0x000fe200078e0002 */
[----:B------:R-:W-:-:S03]  /*01b0*/  ISETP.GE.U32.AND P5, PT, R21, UR8, PT ;  /* 0x0000000815007c0c */ /* 0x000fc6000bfa6070 */
[----:B------:R-:W-:Y:S01]  /*01c0*/  VIADD R23, R21, UR5 ;  /* 0x0000000515177c36 */ /* 0x000fe20008000000 */
[----:B------:R1:W3:Y:S01]  /*01d0*/  @!P2 LDG.E R15, desc[UR6][R10.64] ;  /* 0x000000060a0fa981 */ /* 0x0002e2000c1e1900 */
[----:B------:R-:W-:-:S03]  /*01e0*/  @!P3 IMAD.WIDE.U32 R16, R17, 0x4, R2 ;  /* 0x000000041110b825 */ /* 0x000fc600078e0002 */
[C---:B------:R-:W-:Y:S01]  /*01f0*/  ISETP.GE.U32.AND P6, PT, R23.reuse, UR8, PT ;  /* 0x0000000817007c0c */ /* 0x040fe2000bfc6070 */
[----:B------:R-:W-:Y:S02]  /*0200*/  VIADD R25, R23, UR5 ;  /* 0x0000000517197c36 */ /* 0x000fe40008000000 */
[--C-:B------:R-:W-:Y:S01]  /*0210*/  @!P4 IMAD.WIDE.U32 R18, R19, 0x4, R2.reuse ;  /* 0x000000041312c825 */ /* 0x100fe200078e0002 */
[----:B------:R-:W4:Y:S02]  /*0220*/  @!P3 LDG.E R17, desc[UR6][R16.64] ;  /* 0x000000061011b981 */ /* 0x000f24000c1e1900 */
[C---:B------:R-:W-:Y:S02]  /*0230*/  ISETP.GE.U32.AND P1, PT, R25.reuse, UR8, PT ;  /* 0x0000000819007c0c */ /* 0x040fe4000bf26070 */
[----:B------:R-:W-:Y:S01]  /*0240*/  IADD3 R27, PT, PT, R25, UR5, RZ ;  /* 0x00000005191b7c10 */ /* 0x000fe2000fffe0ff */
[--C-:B------:R-:W-:Y:S01]  /*0250*/  @!P5 IMAD.WIDE.U32 R20, R21, 0x4, R2.reuse ;  /* 0x000000041514d825 */ /* 0x100fe200078e0002 */
[----:B------:R-:W5:Y:S02]  /*0260*/  @!P4 LDG.E R19, desc[UR6][R18.64] ;  /* 0x000000061213c981 */ /* 0x000f64000c1e1900 */
[----:B------:R-:W-:Y:S01]  /*0270*/  ISETP.GE.U32.AND P0, PT, R27, UR8, PT ;  /* 0x000000081b007c0c */ /* 0x000fe2000bf06070 */
[----:B------:R-:W-:-:S02]  /*0280*/  @!P6 IMAD.WIDE.U32 R22, R23, 0x4, R2 ;  /* 0x000000041716e825 */ /* 0x000fc400078e0002 */
[----:B------:R-:W5:Y:S04]  /*0290*/  @!P5 LDG.E R21, desc[UR6][R20.64] ;  /* 0x000000061415d981 */ /* 0x000f68000c1e1900 */
[--C-:B0-----:R-:W-:Y:S01]  /*02a0*/  @!P1 IMAD.WIDE.U32 R6, R25, 0x4, R2.reuse ;  /* 0x0000000419069825 */ /* 0x101fe200078e0002 */
[----:B------:R-:W5:Y:S05]  /*02b0*/  @!P6 LDG.E R23, desc[UR6][R22.64] ;  /* 0x000000061617e981 */ /* 0x000f6a000c1e1900 */
[----:B-1----:R-:W-:Y:S01]  /*02c0*/  @!P0 IMAD.WIDE.U32 R10, R27, 0x4, R2 ;  /* 0x000000041b0a8825 */ /* 0x002fe200078e0002 */
[----:B------:R-:W5:Y:S05]  /*02d0*/  @!P1 LDG.E R7, desc[UR6][R6.64] ;  /* 0x0000000606079981 */ /* 0x000f6a000c1e1900 */
[----:B------:R-:W5:Y:S01]  /*02e0*/  @!P0 LDG.E R11, desc[UR6][R10.64] ;  /* 0x000000060a0b8981 */ /* 0x000f62000c1e1900 */
[----:B------:R-:W-:-:S02]  /*02f0*/  IMAD.IADD R9, R8, 0x1, R9 ;  /* 0x0000000108097824 */ /* 0x000fc400078e0209 */
[----:B--2---:R-:W-:-:S04]  /*0300*/  IMAD.IADD R4, R13, 0x1, R4 ;  /* 0x000000010d047824 */ /* 0x004fc800078e0204 */
[----:B---3--:R-:W-:-:S05]  /*0310*/  @!P2 IMAD.IADD R4, R4, 0x1, R15 ;  /* 0x000000010404a824 */ /* 0x008fca00078e020f */
[----:B----4-:R-:W-:Y:S02]  /*0320*/  @!P3 IADD3 R4, PT, PT, R4, R17, RZ ;  /* 0x000000110404b210 */ /* 0x010fe40007ffe0ff */
[----:B------:R-:W-:-:S03]  /*0330*/  ISETP.GE.U32.AND P2, PT, R9, UR8, PT ;  /* 0x0000000809007c0c */ /* 0x000fc6000bf46070 */
[----:B-----5:R-:W-:-:S05]  /*0340*/  @!P4 IMAD.IADD R4, R4, 0x1, R19 ;  /* 0x000000010404c824 */ /* 0x020fca00078e0213 */
[----:B------:R-:W-:-:S04]  /*0350*/  @!P5 IADD3 R4, PT, PT, R4, R21, RZ ;  /* 0x000000150404d210 */ /* 0x000fc80007ffe0ff */
[----:B------:R-:W-:-:S05]  /*0360*/  @!P6 IADD3 R4, PT, PT, R4, R23, RZ ;  /* 0x000000170404e210 */ /* 0x000fca0007ffe0ff */
[----:B------:R-:W-:-:S05]  /*0370*/  @!P1 IMAD.IADD R4, R4, 0x1, R7 ;  /* 0x0000000104049824 */ /* 0x000fca00078e0207 */
[----:B------:R-:W-:Y:S01]  /*0380*/  @!P0 IADD3 R4, PT, PT, R4, R11, RZ ;  /* 0x0000000b04048210 */ /* 0x000fe20007ffe0ff */
[----:B------:R-:W-:Y:S06]  /*0390*/  @!P2 BRA `(.L_x_2) ;  /* 0xfffffffc005ca947 */ /* 0x000fec000383ffff */
.L_x_1:
[----:B0-----:R-:W-:Y:S05]  /*03a0*/  BSYNC.RECONVERGENT B0 ;  /* 0x0000000000007941 */ /* 0x001fea0003800200 */
.L_x_0:
[----:B------:R-:W0:Y:S01]  /*03b0*/  SHFL.DOWN PT, R3, R4, 0x10, 0x1f ;  /* 0x0a001f0004037f89 */ /* 0x000e2200000e0000 */
[C---:B------:R-:W-:Y:S02]  /*03c0*/  LOP3.LUT P0, RZ, R5.reuse, 0x1f, RZ, 0xc0, !PT ;  /* 0x0000001f05ff7812 */ /* 0x040fe4000780c0ff */
[----:B------:R-:W-:-:S11]  /*03d0*/  ISETP.GT.U32.AND P1, PT, R5, 0x1f, PT ;  /* 0x0000001f0500780c */ /* 0x000fd60003f24070 */
[----:B------:R-:W1:Y:S01]  /*03e0*/  @!P0 S2R R11, SR_CgaCtaId ;  /* 0x00000000000b8919 */ /* 0x000e620000008800 */
[----:B0-----:R-:W-:Y:S01]  /*03f0*/  IMAD.IADD R3, R3, 0x1, R4 ;  /* 0x0000000103037824 */ /* 0x001fe200078e0204 */
[----:B------:R-:W-:-:S04]  /*0400*/  @!P0 MOV R4, 0x400 ;  /* 0x0000040000048802 */ /* 0x000fc80000000f00 */
[----:B------:R-:W0:Y:S01]  /*0410*/  SHFL.DOWN PT, R2, R3, 0x8, 0x1f ;  /* 0x09001f0003027f89 */ /* 0x000e2200000e0000 */
[----:B-1----:R-:W-:-:S04]  /*0420*/  @!P0 LEA R4, R11, R4, 0x18 ;  /* 0x000000040b048211 */ /* 0x002fc800078ec0ff */
[----:B------:R-:W-:Y:S02]  /*0430*/  @!P0 LEA.HI R4, R5, R4, RZ, 0x1d ;  /* 0x0000000405048211 */ /* 0x000fe400078fe8ff */
[----:B0-----:R-:W-:-:S05]  /*0440*/  IADD3 R2, PT, PT, R3, R2, RZ ;  /* 0x0000000203027210 */ /* 0x001fca0007ffe0ff */
[----:B------:R-:W0:Y:S02]  /*0450*/  SHFL.DOWN PT, R7, R2, 0x4, 0x1f ;  /* 0x08801f0002077f89 */ /* 0x000e2400000e0000 */
[----:B0-----:R-:W-:-:S05]  /*0460*/  IMAD.IADD R7, R2, 0x1, R7 ;  /* 0x0000000102077824 */ /* 0x001fca00078e0207 */
[----:B------:R-:W0:Y:S02]  /*0470*/  SHFL.DOWN PT, R6, R7, 0x2, 0x1f ;  /* 0x08401f0007067f89 */ /* 0x000e2400000e0000 */
[----:B0-----:R-:W-:-:S05]  /*0480*/  IADD3 R6, PT, PT, R7, R6, RZ ;  /* 0x0000000607067210 */ /* 0x001fca0007ffe0ff */
[----:B------:R-:W0:Y:S02]  /*0490*/  SHFL.DOWN PT, R9, R6, 0x1, 0x1f ;  /* 0x08201f0006097f89 */ /* 0x000e2400000e0000 */
[----:B0-----:R-:W-:-:S05]  /*04a0*/  IMAD.IADD R9, R6, 0x1, R9 ;  /* 0x0000000106097824 */ /* 0x001fca00078e0209 */
[----:B------:R0:W-:Y:S01]  /*04b0*/  @!P0 STS [R4], R9 ;  /* 0x0000000904008388 */ /* 0x0001e20000000800 */
[----:B------:R-:W-:Y:S06]  /*04c0*/  BAR.SYNC.DEFER_BLOCKING 0x0 ;  /* 0x0000000000007b1d */ /* 0x000fec0000010000 */
[----:B------:R-:W-:Y:S05]  /*04d0*/  @P1 EXIT ;  /* 0x000000000000194d */ /* 0x000fea0003800000 */
[----:B------:R-:W-:-:S06]  /*04e0*/  USHF.R.U32.HI UR4, URZ, 0x5, UR5 ;  /* 0x00000005ff047899 */ /* 0x000fcc0008011605 */
[----:B------:R-:W-:-:S13]  /*04f0*/  ISETP.GE.U32.AND P0, PT, R5, UR4, PT ;  /* 0x0000000405007c0c */ /* 0x000fda000bf06070 */
[----:B------:R-:W0:Y:S01]  /*0500*/  @!P0 S2R R3, SR_CgaCtaId ;  /* 0x0000000000038919 */ /* 0x000e220000008800 */
[----:B------:R-:W-:-:S04]  /*0510*/  @!P0 MOV R2, 0x400 ;  /* 0x0000040000028802 */ /* 0x000fc80000000f00 */
[----:B0-----:R-:W-:Y:S01]  /*0520*/  @!P0 LEA R4, R3, R2, 0x18 ;  /* 0x0000000203048211 */ /* 0x001fe200078ec0ff */
[----:B------:R-:W-:-:S04]  /*0530*/  HFMA2 R2, -RZ, RZ, 0, 0 ;  /* 0x00000000ff027431 */ /* 0x000fc800000001ff */
[----:B------:R-:W-:-:S05]  /*0540*/  @!P0 IMAD R3, R5, 0x4, R4 ;  /* 0x0000000405038824 */ /* 0x000fca00078e0204 */
[----:B------:R-:W0:Y:S01]  /*0550*/  @!P0 LDS R2, [R3] ;  /* 0x0000000003028984 */ /* 0x000e220000000800 */
[----:B------:R-:W-:-:S03]  /*0560*/  ISETP.NE.AND P0, PT, R5, RZ, PT ;  /* 0x000000ff0500720c */ /* 0x000fc60003f05270 */
[----:B0-----:R-:W0:Y:S02]  /*0570*/  SHFL.DOWN PT, R7, R2, 0x10, 0x1f ;  /* 0x0a001f0002077f89 */ /* 0x001e2400000e0000 */
[----:B0-----:R-:W-:-:S05]  /*0580*/  IADD3 R7, PT, PT, R7, R2, RZ ;  /* 0x0000000207077210 */ /* 0x001fca0007ffe0ff */
[----:B------:R-:W0:Y:S02]  /*0590*/  SHFL.DOWN PT, R4, R7, 0x8, 0x1f ;  /* 0x09001f0007047f89 */ /* 0x000e2400000e0000 */
[----:B0-----:R-:W-:-:S05]  /*05a0*/  IMAD.IADD R4, R7, 0x1, R4 ;  /* 0x0000000107047824 */ /* 0x001fca00078e0204 */
[----:B------:R-:W0:Y:S02]  /*05b0*/  SHFL.DOWN PT, R9, R4, 0x4, 0x1f ;  /* 0x08801f0004097f89 */ /* 0x000e2400000e0000 */
[----:B0-----:R-:W-:-:S05]  /*05c0*/  IADD3 R9, PT, PT, R4, R9, RZ ;  /* 0x0000000904097210 */ /* 0x001fca0007ffe0ff */
[----:B------:R-:W0:Y:S02]  /*05d0*/  SHFL.DOWN PT, R6, R9, 0x2, 0x1f ;  /* 0x08401f0009067f89 */ /* 0x000e2400000e0000 */
[----:B0-----:R-:W-:-:S05]  /*05e0*/  IMAD.IADD R6, R9, 0x1, R6 ;  /* 0x0000000109067824 */ /* 0x001fca00078e0206 */
[----:B------:R0:W1:Y:S01]  /*05f0*/  SHFL.DOWN PT, R5, R6, 0x1, 0x1f ;  /* 0x08201f0006057f89 */ /* 0x00006200000e0000 */
[----:B------:R-:W-:Y:S05]  /*0600*/  @P0 EXIT ;  /* 0x000000000000094d */ /* 0x000fea0003800000 */
[----:B------:R-:W2:Y:S01]  /*0610*/  LDC.64 R2, c[0x0][0x388] ;  /* 0x0000e200ff027b82 */ /* 0x000ea20000000a00 */
[----:B-1----:R-:W-:Y:S01]  /*0620*/  IADD3 R5, PT, PT, R6, R5, RZ ;  /* 0x0000000506057210 */ /* 0x002fe20007ffe0ff */
[----:B--2---:R-:W-:-:S05]  /*0630*/  IMAD.WIDE.U32 R2, R0, 0x4, R2 ;  /* 0x0000000400027825 */ /* 0x004fca00078e0002 */
[----:B------:R-:W-:Y:S01]  /*0640*/  STG.E desc[UR6][R2.64], R5 ;  /* 0x0000000502007986 */ /* 0x000fe2000c101906 */
[----:B------:R-:W-:Y:S05]  /*0650*/  EXIT ;  /* 0x000000000000794d */ /* 0x000fea0003800000 */
.L_x_3:
[----:B------:R-:W-:-:S00]  /*0660*/  BRA `(.L_x_3) ;  /* 0xfffffffc00fc7947 */ /* 0x000fc0000383ffff */
[----:B------:R-:W-:-:S00]  /*0670*/  NOP ;  /* 0x0000000000007918 */ /* 0x000fc00000000000 */
        /* <DEDUP_REMOVED lines=8> */
.L_x_4:


//--------------------- .nv.shared._Z12sumReductionPiS_i --------------------------
	.section	.nv.shared._Z12sumReductionPiS_i,"aw",@nobits
	.sectionflags	@""
	.align	16
	.zero		1024


//--------------------- .nv.shared.reserved.0     --------------------------
	.section	.nv.shared.reserved.0,"aw",@nobits
	.weak		__nv_reservedSMEM_offset_0_alias
	.size		__nv_reservedSMEM_offset_0_alias, 0, 64
	.other		__nv_reservedSMEM_offset_0_alias,@"STO_CUDA_RESERVED_SHARED STV_DEFAULT"
__nv_reservedSMEM_offset_0_alias:
	.zero		0
	.zero		64


//--------------------- .nv.constant0._Z12sumReductionPiS_i --------------------------
	.section	.nv.constant0._Z12sumReductionPiS_i,"a",@progbits
	.sectionflags	@""
	.align	4
.nv.constant0._Z12sumReductionPiS_i:
	.zero		916


//--------------------- SYMBOLS --------------------------

	.type		.nv.reservedSmem.offset0,@object
	.size		.nv.reservedSmem.offset0,0x4
	.type		.nv.reservedSmem.cap,@object
	.size		.nv.reservedSmem.cap,0x4
